//
// Generated by NVIDIA NVVM Compiler
//
// Compiler Build ID: CL-36424714
// Cuda compilation tools, release 13.0, V13.0.88
// Based on NVVM 20.0.0
//

.version 9.0
.target sm_100
.address_size 64


.func _Z9doTheMathRffi(
	.param .b64 _Z9doTheMathRffi_param_0,
	.param .b32 _Z9doTheMathRffi_param_1,
	.param .b32 _Z9doTheMathRffi_param_2
)
{
	.reg .pred 	%p<6>;
	.reg .b32 	%r<12>;
	.reg .b32 	%f<19>;
	.reg .b64 	%rd<3>;

	ld.param.u64 	%rd2, [_Z9doTheMathRffi_param_0];
	ld.param.f32 	%f9, [_Z9doTheMathRffi_param_1];
	ld.param.u32 	%r8, [_Z9doTheMathRffi_param_2];
	cvta.to.global.u64 	%rd1, %rd2;
	setp.lt.s32 	%p1, %r8, 1;
	@%p1 bra 	$L__BB0_8;
	ld.global.f32 	%f18, [%rd1];
	and.b32  	%r1, %r8, 3;
	setp.lt.u32 	%p2, %r8, 4;
	@%p2 bra 	$L__BB0_4;
	and.b32  	%r9, %r8, 2147483644;
	neg.s32 	%r10, %r9;
$L__BB0_3:
	add.f32 	%f11, %f9, %f18;
	add.f32 	%f12, %f9, %f11;
	add.f32 	%f13, %f9, %f12;
	add.f32 	%f18, %f9, %f13;
	add.s32 	%r10, %r10, 4;
	setp.ne.s32 	%p3, %r10, 0;
	@%p3 bra 	$L__BB0_3;
$L__BB0_4:
	setp.eq.s32 	%p4, %r1, 0;
	@%p4 bra 	$L__BB0_7;
	neg.s32 	%r11, %r1;
$L__BB0_6:
	.pragma "nounroll";
	add.f32 	%f18, %f9, %f18;
	add.s32 	%r11, %r11, 1;
	setp.ne.s32 	%p5, %r11, 0;
	@%p5 bra 	$L__BB0_6;
$L__BB0_7:
	st.global.f32 	[%rd1], %f18;
$L__BB0_8:
	ret;

}
	// .globl	_Z12divVectorAddPKfPfiii
.visible .entry _Z12divVectorAddPKfPfiii(
	.param .u64 .ptr .align 1 _Z12divVectorAddPKfPfiii_param_0,
	.param .u64 .ptr .align 1 _Z12divVectorAddPKfPfiii_param_1,
	.param .u32 _Z12divVectorAddPKfPfiii_param_2,
	.param .u32 _Z12divVectorAddPKfPfiii_param_3,
	.param .u32 _Z12divVectorAddPKfPfiii_param_4
)
{
	.reg .pred 	%p<48>;
	.reg .b32 	%r<8>;
	.reg .b32 	%f<33>;
	.reg .b64 	%rd<100>;

	ld.param.u64 	%rd3, [_Z12divVectorAddPKfPfiii_param_0];
	ld.param.u64 	%rd2, [_Z12divVectorAddPKfPfiii_param_1];
	ld.param.u32 	%r2, [_Z12divVectorAddPKfPfiii_param_3];
	ld.param.u32 	%r4, [_Z12divVectorAddPKfPfiii_param_4];
	cvta.to.global.u64 	%rd1, %rd3;
	mov.u32 	%r5, %ntid.x;
	mov.u32 	%r6, %ctaid.x;
	mov.u32 	%r7, %tid.x;
	mad.lo.s32 	%r1, %r5, %r6, %r7;
	rem.u32 	%r3, %r7, %r4;
	setp.gt.s32 	%p1, %r3, 15;
	@%p1 bra 	$L__BB1_32;
	setp.gt.s32 	%p25, %r3, 7;
	@%p25 bra 	$L__BB1_17;
	setp.gt.s32 	%p37, %r3, 3;
	@%p37 bra 	$L__BB1_10;
	setp.gt.s32 	%p43, %r3, 1;
	@%p43 bra 	$L__BB1_7;
	setp.eq.s32 	%p46, %r3, 0;
	@%p46 bra 	$L__BB1_63;
	setp.eq.s32 	%p47, %r3, 1;
	@%p47 bra 	$L__BB1_6;
	bra.uni 	$L__BB1_79;
$L__BB1_6:
	mul.wide.s32 	%rd94, %r1, 4;
	add.s64 	%rd95, %rd2, %rd94;
	add.s64 	%rd96, %rd1, %rd94;
	ld.global.f32 	%f31, [%rd96];
	{ // callseq 30, 0
	.param .b64 param0;
	st.param.b64 	[param0], %rd95;
	.param .b32 param1;
	st.param.f32 	[param1], %f31;
	.param .b32 param2;
	st.param.b32 	[param2], %r2;
	call.uni 
	_Z9doTheMathRffi, 
	(
	param0, 
	param1, 
	param2
	);
	} // callseq 30
	bra.uni 	$L__BB1_79;
$L__BB1_7:
	setp.eq.s32 	%p44, %r3, 2;
	@%p44 bra 	$L__BB1_64;
	setp.eq.s32 	%p45, %r3, 3;
	@%p45 bra 	$L__BB1_9;
	bra.uni 	$L__BB1_79;
$L__BB1_9:
	mul.wide.s32 	%rd88, %r1, 4;
	add.s64 	%rd89, %rd2, %rd88;
	add.s64 	%rd90, %rd1, %rd88;
	ld.global.f32 	%f29, [%rd90];
	{ // callseq 28, 0
	.param .b64 param0;
	st.param.b64 	[param0], %rd89;
	.param .b32 param1;
	st.param.f32 	[param1], %f29;
	.param .b32 param2;
	st.param.b32 	[param2], %r2;
	call.uni 
	_Z9doTheMathRffi, 
	(
	param0, 
	param1, 
	param2
	);
	} // callseq 28
	bra.uni 	$L__BB1_79;
$L__BB1_10:
	setp.gt.s32 	%p38, %r3, 5;
	@%p38 bra 	$L__BB1_14;
	setp.eq.s32 	%p41, %r3, 4;
	@%p41 bra 	$L__BB1_65;
	setp.eq.s32 	%p42, %r3, 5;
	@%p42 bra 	$L__BB1_13;
	bra.uni 	$L__BB1_79;
$L__BB1_13:
	mul.wide.s32 	%rd82, %r1, 4;
	add.s64 	%rd83, %rd2, %rd82;
	add.s64 	%rd84, %rd1, %rd82;
	ld.global.f32 	%f27, [%rd84];
	{ // callseq 26, 0
	.param .b64 param0;
	st.param.b64 	[param0], %rd83;
	.param .b32 param1;
	st.param.f32 	[param1], %f27;
	.param .b32 param2;
	st.param.b32 	[param2], %r2;
	call.uni 
	_Z9doTheMathRffi, 
	(
	param0, 
	param1, 
	param2
	);
	} // callseq 26
	bra.uni 	$L__BB1_79;
$L__BB1_14:
	setp.eq.s32 	%p39, %r3, 6;
	@%p39 bra 	$L__BB1_66;
	setp.eq.s32 	%p40, %r3, 7;
	@%p40 bra 	$L__BB1_16;
	bra.uni 	$L__BB1_79;
$L__BB1_16:
	mul.wide.s32 	%rd76, %r1, 4;
	add.s64 	%rd77, %rd2, %rd76;
	add.s64 	%rd78, %rd1, %rd76;
	ld.global.f32 	%f25, [%rd78];
	{ // callseq 24, 0
	.param .b64 param0;
	st.param.b64 	[param0], %rd77;
	.param .b32 param1;
	st.param.f32 	[param1], %f25;
	.param .b32 param2;
	st.param.b32 	[param2], %r2;
	call.uni 
	_Z9doTheMathRffi, 
	(
	param0, 
	param1, 
	param2
	);
	} // callseq 24
	bra.uni 	$L__BB1_79;
$L__BB1_17:
	setp.gt.s32 	%p26, %r3, 11;
	@%p26 bra 	$L__BB1_25;
	setp.gt.s32 	%p32, %r3, 9;
	@%p32 bra 	$L__BB1_22;
	setp.eq.s32 	%p35, %r3, 8;
	@%p35 bra 	$L__BB1_67;
	setp.eq.s32 	%p36, %r3, 9;
	@%p36 bra 	$L__BB1_21;
	bra.uni 	$L__BB1_79;
$L__BB1_21:
	mul.wide.s32 	%rd70, %r1, 4;
	add.s64 	%rd71, %rd2, %rd70;
	add.s64 	%rd72, %rd1, %rd70;
	ld.global.f32 	%f23, [%rd72];
	{ // callseq 22, 0
	.param .b64 param0;
	st.param.b64 	[param0], %rd71;
	.param .b32 param1;
	st.param.f32 	[param1], %f23;
	.param .b32 param2;
	st.param.b32 	[param2], %r2;
	call.uni 
	_Z9doTheMathRffi, 
	(
	param0, 
	param1, 
	param2
	);
	} // callseq 22
	bra.uni 	$L__BB1_79;
$L__BB1_22:
	setp.eq.s32 	%p33, %r3, 10;
	@%p33 bra 	$L__BB1_68;
	setp.eq.s32 	%p34, %r3, 11;
	@%p34 bra 	$L__BB1_24;
	bra.uni 	$L__BB1_79;
$L__BB1_24:
	mul.wide.s32 	%rd64, %r1, 4;
	add.s64 	%rd65, %rd2, %rd64;
	add.s64 	%rd66, %rd1, %rd64;
	ld.global.f32 	%f21, [%rd66];
	{ // callseq 20, 0
	.param .b64 param0;
	st.param.b64 	[param0], %rd65;
	.param .b32 param1;
	st.param.f32 	[param1], %f21;
	.param .b32 param2;
	st.param.b32 	[param2], %r2;
	call.uni 
	_Z9doTheMathRffi, 
	(
	param0, 
	param1, 
	param2
	);
	} // callseq 20
	bra.uni 	$L__BB1_79;
$L__BB1_25:
	setp.gt.s32 	%p27, %r3, 13;
	@%p27 bra 	$L__BB1_29;
	setp.eq.s32 	%p30, %r3, 12;
	@%p30 bra 	$L__BB1_69;
	setp.eq.s32 	%p31, %r3, 13;
	@%p31 bra 	$L__BB1_28;
	bra.uni 	$L__BB1_79;
$L__BB1_28:
	mul.wide.s32 	%rd58, %r1, 4;
	add.s64 	%rd59, %rd2, %rd58;
	add.s64 	%rd60, %rd1, %rd58;
	ld.global.f32 	%f19, [%rd60];
	{ // callseq 18, 0
	.param .b64 param0;
	st.param.b64 	[param0], %rd59;
	.param .b32 param1;
	st.param.f32 	[param1], %f19;
	.param .b32 param2;
	st.param.b32 	[param2], %r2;
	call.uni 
	_Z9doTheMathRffi, 
	(
	param0, 
	param1, 
	param2
	);
	} // callseq 18
	bra.uni 	$L__BB1_79;
$L__BB1_29:
	setp.eq.s32 	%p28, %r3, 14;
	@%p28 bra 	$L__BB1_70;
	setp.eq.s32 	%p29, %r3, 15;
	@%p29 bra 	$L__BB1_31;
	bra.uni 	$L__BB1_79;
$L__BB1_31:
	mul.wide.s32 	%rd52, %r1, 4;
	add.s64 	%rd53, %rd2, %rd52;
	add.s64 	%rd54, %rd1, %rd52;
	ld.global.f32 	%f17, [%rd54];
	{ // callseq 16, 0
	.param .b64 param0;
	st.param.b64 	[param0], %rd53;
	.param .b32 param1;
	st.param.f32 	[param1], %f17;
	.param .b32 param2;
	st.param.b32 	[param2], %r2;
	call.uni 
	_Z9doTheMathRffi, 
	(
	param0, 
	param1, 
	param2
	);
	} // callseq 16
	bra.uni 	$L__BB1_79;
$L__BB1_32:
	setp.gt.s32 	%p2, %r3, 23;
	@%p2 bra 	$L__BB1_48;
	setp.gt.s32 	%p14, %r3, 19;
	@%p14 bra 	$L__BB1_41;
	setp.gt.s32 	%p20, %r3, 17;
	@%p20 bra 	$L__BB1_38;
	setp.eq.s32 	%p23, %r3, 16;
	@%p23 bra 	$L__BB1_71;
	setp.eq.s32 	%p24, %r3, 17;
	@%p24 bra 	$L__BB1_37;
	bra.uni 	$L__BB1_79;
$L__BB1_37:
	mul.wide.s32 	%rd46, %r1, 4;
	add.s64 	%rd47, %rd2, %rd46;
	add.s64 	%rd48, %rd1, %rd46;
	ld.global.f32 	%f15, [%rd48];
	{ // callseq 14, 0
	.param .b64 param0;
	st.param.b64 	[param0], %rd47;
	.param .b32 param1;
	st.param.f32 	[param1], %f15;
	.param .b32 param2;
	st.param.b32 	[param2], %r2;
	call.uni 
	_Z9doTheMathRffi, 
	(
	param0, 
	param1, 
	param2
	);
	} // callseq 14
	bra.uni 	$L__BB1_79;
$L__BB1_38:
	setp.eq.s32 	%p21, %r3, 18;
	@%p21 bra 	$L__BB1_72;
	setp.eq.s32 	%p22, %r3, 19;
	@%p22 bra 	$L__BB1_40;
	bra.uni 	$L__BB1_79;
$L__BB1_40:
	mul.wide.s32 	%rd40, %r1, 4;
	add.s64 	%rd41, %rd2, %rd40;
	add.s64 	%rd42, %rd1, %rd40;
	ld.global.f32 	%f13, [%rd42];
	{ // callseq 12, 0
	.param .b64 param0;
	st.param.b64 	[param0], %rd41;
	.param .b32 param1;
	st.param.f32 	[param1], %f13;
	.param .b32 param2;
	st.param.b32 	[param2], %r2;
	call.uni 
	_Z9doTheMathRffi, 
	(
	param0, 
	param1, 
	param2
	);
	} // callseq 12
	bra.uni 	$L__BB1_79;
$L__BB1_41:
	setp.gt.s32 	%p15, %r3, 21;
	@%p15 bra 	$L__BB1_45;
	setp.eq.s32 	%p18, %r3, 20;
	@%p18 bra 	$L__BB1_73;
	setp.eq.s32 	%p19, %r3, 21;
	@%p19 bra 	$L__BB1_44;
	bra.uni 	$L__BB1_79;
$L__BB1_44:
	mul.wide.s32 	%rd34, %r1, 4;
	add.s64 	%rd35, %rd2, %rd34;
	add.s64 	%rd36, %rd1, %rd34;
	ld.global.f32 	%f11, [%rd36];
	{ // callseq 10, 0
	.param .b64 param0;
	st.param.b64 	[param0], %rd35;
	.param .b32 param1;
	st.param.f32 	[param1], %f11;
	.param .b32 param2;
	st.param.b32 	[param2], %r2;
	call.uni 
	_Z9doTheMathRffi, 
	(
	param0, 
	param1, 
	param2
	);
	} // callseq 10
	bra.uni 	$L__BB1_79;
$L__BB1_45:
	setp.eq.s32 	%p16, %r3, 22;
	@%p16 bra 	$L__BB1_74;
	setp.eq.s32 	%p17, %r3, 23;
	@%p17 bra 	$L__BB1_47;
	bra.uni 	$L__BB1_79;
$L__BB1_47:
	mul.wide.s32 	%rd28, %r1, 4;
	add.s64 	%rd29, %rd2, %rd28;
	add.s64 	%rd30, %rd1, %rd28;
	ld.global.f32 	%f9, [%rd30];
	{ // callseq 8, 0
	.param .b64 param0;
	st.param.b64 	[param0], %rd29;
	.param .b32 param1;
	st.param.f32 	[param1], %f9;
	.param .b32 param2;
	st.param.b32 	[param2], %r2;
	call.uni 
	_Z9doTheMathRffi, 
	(
	param0, 
	param1, 
	param2
	);
	} // callseq 8
	bra.uni 	$L__BB1_79;
$L__BB1_48:
	setp.gt.s32 	%p3, %r3, 27;
	@%p3 bra 	$L__BB1_56;
	setp.gt.s32 	%p9, %r3, 25;
	@%p9 bra 	$L__BB1_53;
	setp.eq.s32 	%p12, %r3, 24;
	@%p12 bra 	$L__BB1_75;
	setp.eq.s32 	%p13, %r3, 25;
	@%p13 bra 	$L__BB1_52;
	bra.uni 	$L__BB1_79;
$L__BB1_52:
	mul.wide.s32 	%rd22, %r1, 4;
	add.s64 	%rd23, %rd2, %rd22;
	add.s64 	%rd24, %rd1, %rd22;
	ld.global.f32 	%f7, [%rd24];
	{ // callseq 6, 0
	.param .b64 param0;
	st.param.b64 	[param0], %rd23;
	.param .b32 param1;
	st.param.f32 	[param1], %f7;
	.param .b32 param2;
	st.param.b32 	[param2], %r2;
	call.uni 
	_Z9doTheMathRffi, 
	(
	param0, 
	param1, 
	param2
	);
	} // callseq 6
	bra.uni 	$L__BB1_79;
$L__BB1_53:
	setp.eq.s32 	%p10, %r3, 26;
	@%p10 bra 	$L__BB1_76;
	setp.eq.s32 	%p11, %r3, 27;
	@%p11 bra 	$L__BB1_55;
	bra.uni 	$L__BB1_79;
$L__BB1_55:
	mul.wide.s32 	%rd16, %r1, 4;
	add.s64 	%rd17, %rd2, %rd16;
	add.s64 	%rd18, %rd1, %rd16;
	ld.global.f32 	%f5, [%rd18];
	{ // callseq 4, 0
	.param .b64 param0;
	st.param.b64 	[param0], %rd17;
	.param .b32 param1;
	st.param.f32 	[param1], %f5;
	.param .b32 param2;
	st.param.b32 	[param2], %r2;
	call.uni 
	_Z9doTheMathRffi, 
	(
	param0, 
	param1, 
	param2
	);
	} // callseq 4
	bra.uni 	$L__BB1_79;
$L__BB1_56:
	setp.gt.s32 	%p4, %r3, 29;
	@%p4 bra 	$L__BB1_60;
	setp.eq.s32 	%p7, %r3, 28;
	@%p7 bra 	$L__BB1_77;
	setp.eq.s32 	%p8, %r3, 29;
	@%p8 bra 	$L__BB1_59;
	bra.uni 	$L__BB1_79;
$L__BB1_59:
	mul.wide.s32 	%rd10, %r1, 4;
	add.s64 	%rd11, %rd2, %rd10;
	add.s64 	%rd12, %rd1, %rd10;
	ld.global.f32 	%f3, [%rd12];
	{ // callseq 2, 0
	.param .b64 param0;
	st.param.b64 	[param0], %rd11;
	.param .b32 param1;
	st.param.f32 	[param1], %f3;
	.param .b32 param2;
	st.param.b32 	[param2], %r2;
	call.uni 
	_Z9doTheMathRffi, 
	(
	param0, 
	param1, 
	param2
	);
	} // callseq 2
	bra.uni 	$L__BB1_79;
$L__BB1_60:
	setp.eq.s32 	%p5, %r3, 30;
	@%p5 bra 	$L__BB1_78;
	setp.eq.s32 	%p6, %r3, 31;
	@%p6 bra 	$L__BB1_62;
	bra.uni 	$L__BB1_79;
$L__BB1_62:
	mul.wide.s32 	%rd4, %r1, 4;
	add.s64 	%rd5, %rd2, %rd4;
	add.s64 	%rd6, %rd1, %rd4;
	ld.global.f32 	%f1, [%rd6];
	{ // callseq 0, 0
	.param .b64 param0;
	st.param.b64 	[param0], %rd5;
	.param .b32 param1;
	st.param.f32 	[param1], %f1;
	.param .b32 param2;
	st.param.b32 	[param2], %r2;
	call.uni 
	_Z9doTheMathRffi, 
	(
	param0, 
	param1, 
	param2
	);
	} // callseq 0
	bra.uni 	$L__BB1_79;
$L__BB1_63:
	mul.wide.s32 	%rd97, %r1, 4;
	add.s64 	%rd98, %rd2, %rd97;
	add.s64 	%rd99, %rd1, %rd97;
	ld.global.f32 	%f32, [%rd99];
	{ // callseq 31, 0
	.param .b64 param0;
	st.param.b64 	[param0], %rd98;
	.param .b32 param1;
	st.param.f32 	[param1], %f32;
	.param .b32 param2;
	st.param.b32 	[param2], %r2;
	call.uni 
	_Z9doTheMathRffi, 
	(
	param0, 
	param1, 
	param2
	);
	} // callseq 31
	bra.uni 	$L__BB1_79;
$L__BB1_64:
	mul.wide.s32 	%rd91, %r1, 4;
	add.s64 	%rd92, %rd2, %rd91;
	add.s64 	%rd93, %rd1, %rd91;
	ld.global.f32 	%f30, [%rd93];
	{ // callseq 29, 0
	.param .b64 param0;
	st.param.b64 	[param0], %rd92;
	.param .b32 param1;
	st.param.f32 	[param1], %f30;
	.param .b32 param2;
	st.param.b32 	[param2], %r2;
	call.uni 
	_Z9doTheMathRffi, 
	(
	param0, 
	param1, 
	param2
	);
	} // callseq 29
	bra.uni 	$L__BB1_79;
$L__BB1_65:
	mul.wide.s32 	%rd85, %r1, 4;
	add.s64 	%rd86, %rd2, %rd85;
	add.s64 	%rd87, %rd1, %rd85;
	ld.global.f32 	%f28, [%rd87];
	{ // callseq 27, 0
	.param .b64 param0;
	st.param.b64 	[param0], %rd86;
	.param .b32 param1;
	st.param.f32 	[param1], %f28;
	.param .b32 param2;
	st.param.b32 	[param2], %r2;
	call.uni 
	_Z9doTheMathRffi, 
	(
	param0, 
	param1, 
	param2
	);
	} // callseq 27
	bra.uni 	$L__BB1_79;
$L__BB1_66:
	mul.wide.s32 	%rd79, %r1, 4;
	add.s64 	%rd80, %rd2, %rd79;
	add.s64 	%rd81, %rd1, %rd79;
	ld.global.f32 	%f26, [%rd81];
	{ // callseq 25, 0
	.param .b64 param0;
	st.param.b64 	[param0], %rd80;
	.param .b32 param1;
	st.param.f32 	[param1], %f26;
	.param .b32 param2;
	st.param.b32 	[param2], %r2;
	call.uni 
	_Z9doTheMathRffi, 
	(
	param0, 
	param1, 
	param2
	);
	} // callseq 25
	bra.uni 	$L__BB1_79;
$L__BB1_67:
	mul.wide.s32 	%rd73, %r1, 4;
	add.s64 	%rd74, %rd2, %rd73;
	add.s64 	%rd75, %rd1, %rd73;
	ld.global.f32 	%f24, [%rd75];
	{ // callseq 23, 0
	.param .b64 param0;
	st.param.b64 	[param0], %rd74;
	.param .b32 param1;
	st.param.f32 	[param1], %f24;
	.param .b32 param2;
	st.param.b32 	[param2], %r2;
	call.uni 
	_Z9doTheMathRffi, 
	(
	param0, 
	param1, 
	param2
	);
	} // callseq 23
	bra.uni 	$L__BB1_79;
$L__BB1_68:
	mul.wide.s32 	%rd67, %r1, 4;
	add.s64 	%rd68, %rd2, %rd67;
	add.s64 	%rd69, %rd1, %rd67;
	ld.global.f32 	%f22, [%rd69];
	{ // callseq 21, 0
	.param .b64 param0;
	st.param.b64 	[param0], %rd68;
	.param .b32 param1;
	st.param.f32 	[param1], %f22;
	.param .b32 param2;
	st.param.b32 	[param2], %r2;
	call.uni 
	_Z9doTheMathRffi, 
	(
	param0, 
	param1, 
	param2
	);
	} // callseq 21
	bra.uni 	$L__BB1_79;
$L__BB1_69:
	mul.wide.s32 	%rd61, %r1, 4;
	add.s64 	%rd62, %rd2, %rd61;
	add.s64 	%rd63, %rd1, %rd61;
	ld.global.f32 	%f20, [%rd63];
	{ // callseq 19, 0
	.param .b64 param0;
	st.param.b64 	[param0], %rd62;
	.param .b32 param1;
	st.param.f32 	[param1], %f20;
	.param .b32 param2;
	st.param.b32 	[param2], %r2;
	call.uni 
	_Z9doTheMathRffi, 
	(
	param0, 
	param1, 
	param2
	);
	} // callseq 19
	bra.uni 	$L__BB1_79;
$L__BB1_70:
	mul.wide.s32 	%rd55, %r1, 4;
	add.s64 	%rd56, %rd2, %rd55;
	add.s64 	%rd57, %rd1, %rd55;
	ld.global.f32 	%f18, [%rd57];
	{ // callseq 17, 0
	.param .b64 param0;
	st.param.b64 	[param0], %rd56;
	.param .b32 param1;
	st.param.f32 	[param1], %f18;
	.param .b32 param2;
	st.param.b32 	[param2], %r2;
	call.uni 
	_Z9doTheMathRffi, 
	(
	param0, 
	param1, 
	param2
	);
	} // callseq 17
	bra.uni 	$L__BB1_79;
$L__BB1_71:
	mul.wide.s32 	%rd49, %r1, 4;
	add.s64 	%rd50, %rd2, %rd49;
	add.s64 	%rd51, %rd1, %rd49;
	ld.global.f32 	%f16, [%rd51];
	{ // callseq 15, 0
	.param .b64 param0;
	st.param.b64 	[param0], %rd50;
	.param .b32 param1;
	st.param.f32 	[param1], %f16;
	.param .b32 param2;
	st.param.b32 	[param2], %r2;
	call.uni 
	_Z9doTheMathRffi, 
	(
	param0, 
	param1, 
	param2
	);
	} // callseq 15
	bra.uni 	$L__BB1_79;
$L__BB1_72:
	mul.wide.s32 	%rd43, %r1, 4;
	add.s64 	%rd44, %rd2, %rd43;
	add.s64 	%rd45, %rd1, %rd43;
	ld.global.f32 	%f14, [%rd45];
	{ // callseq 13, 0
	.param .b64 param0;
	st.param.b64 	[param0], %rd44;
	.param .b32 param1;
	st.param.f32 	[param1], %f14;
	.param .b32 param2;
	st.param.b32 	[param2], %r2;
	call.uni 
	_Z9doTheMathRffi, 
	(
	param0, 
	param1, 
	param2
	);
	} // callseq 13
	bra.uni 	$L__BB1_79;
$L__BB1_73:
	mul.wide.s32 	%rd37, %r1, 4;
	add.s64 	%rd38, %rd2, %rd37;
	add.s64 	%rd39, %rd1, %rd37;
	ld.global.f32 	%f12, [%rd39];
	{ // callseq 11, 0
	.param .b64 param0;
	st.param.b64 	[param0], %rd38;
	.param .b32 param1;
	st.param.f32 	[param1], %f12;
	.param .b32 param2;
	st.param.b32 	[param2], %r2;
	call.uni 
	_Z9doTheMathRffi, 
	(
	param0, 
	param1, 
	param2
	);
	} // callseq 11
	bra.uni 	$L__BB1_79;
$L__BB1_74:
	mul.wide.s32 	%rd31, %r1, 4;
	add.s64 	%rd32, %rd2, %rd31;
	add.s64 	%rd33, %rd1, %rd31;
	ld.global.f32 	%f10, [%rd33];
	{ // callseq 9, 0
	.param .b64 param0;
	st.param.b64 	[param0], %rd32;
	.param .b32 param1;
	st.param.f32 	[param1], %f10;
	.param .b32 param2;
	st.param.b32 	[param2], %r2;
	call.uni 
	_Z9doTheMathRffi, 
	(
	param0, 
	param1, 
	param2
	);
	} // callseq 9
	bra.uni 	$L__BB1_79;
$L__BB1_75:
	mul.wide.s32 	%rd25, %r1, 4;
	add.s64 	%rd26, %rd2, %rd25;
	add.s64 	%rd27, %rd1, %rd25;
	ld.global.f32 	%f8, [%rd27];
	{ // callseq 7, 0
	.param .b64 param0;
	st.param.b64 	[param0], %rd26;
	.param .b32 param1;
	st.param.f32 	[param1], %f8;
	.param .b32 param2;
	st.param.b32 	[param2], %r2;
	call.uni 
	_Z9doTheMathRffi, 
	(
	param0, 
	param1, 
	param2
	);
	} // callseq 7
	bra.uni 	$L__BB1_79;
$L__BB1_76:
	mul.wide.s32 	%rd19, %r1, 4;
	add.s64 	%rd20, %rd2, %rd19;
	add.s64 	%rd21, %rd1, %rd19;
	ld.global.f32 	%f6, [%rd21];
	{ // callseq 5, 0
	.param .b64 param0;
	st.param.b64 	[param0], %rd20;
	.param .b32 param1;
	st.param.f32 	[param1], %f6;
	.param .b32 param2;
	st.param.b32 	[param2], %r2;
	call.uni 
	_Z9doTheMathRffi, 
	(
	param0, 
	param1, 
	param2
	);
	} // callseq 5
	bra.uni 	$L__BB1_79;
$L__BB1_77:
	mul.wide.s32 	%rd13, %r1, 4;
	add.s64 	%rd14, %rd2, %rd13;
	add.s64 	%rd15, %rd1, %rd13;
	ld.global.f32 	%f4, [%rd15];
	{ // callseq 3, 0
	.param .b64 param0;
	st.param.b64 	[param0], %rd14;
	.param .b32 param1;
	st.param.f32 	[param1], %f4;
	.param .b32 param2;
	st.param.b32 	[param2], %r2;
	call.uni 
	_Z9doTheMathRffi, 
	(
	param0, 
	param1, 
	param2
	);
	} // callseq 3
	bra.uni 	$L__BB1_79;
$L__BB1_78:
	mul.wide.s32 	%rd7, %r1, 4;
	add.s64 	%rd8, %rd2, %rd7;
	add.s64 	%rd9, %rd1, %rd7;
	ld.global.f32 	%f2, [%rd9];
	{ // callseq 1, 0
	.param .b64 param0;
	st.param.b64 	[param0], %rd8;
	.param .b32 param1;
	st.param.f32 	[param1], %f2;
	.param .b32 param2;
	st.param.b32 	[param2], %r2;
	call.uni 
	_Z9doTheMathRffi, 
	(
	param0, 
	param1, 
	param2
	);
	} // callseq 1
$L__BB1_79:
	ret;

}


// ===== COMPILED SASS (sm_100) =====

	.target	sm_100

	.elftype	@"ET_EXEC"


//--------------------- .note.nv.tkinfo           --------------------------
	.section	.note.nv.tkinfo,"",@"SHT_NOTE"
	.sectionflags	@"SHF_NOTE_NV_TKINFO"
	.tkinfo
        /*0018*/ 	.word	0x00000002
        /*0030*/ 	.string	""
        /*0030*/ 	.string	"ptxas"
        /*0030*/ 	.string	"Cuda compilation tools, release 13.0, V13.0.88"
        /*0030*/ 	.string	"Build cuda_13.0.r13.0/compiler.36424714_0"
        /*0030*/ 	.string	"-arch sm_100 -m 64 "



//--------------------- .note.nv.cuinfo           --------------------------
	.section	.note.nv.cuinfo,"",@"SHT_NOTE"
	.sectionflags	@"SHF_NOTE_NV_CUINFO"
        /*0018*/ 	.short	0x0002
        /*001a*/ 	.short	0x0064
        /*001c*/ 	.short	0x0082
	.zero		2


//--------------------- .nv.info                  --------------------------
	.section	.nv.info,"",@"SHT_CUDA_INFO"
	.align	4


	//----- nvinfo : EIATTR_REGCOUNT
	.align		4
        /*0000*/ 	.byte	0x04, 0x2f
        /*0002*/ 	.short	(.L_1 - .L_0)
	.align		4
.L_0:
        /*0004*/ 	.word	index@(_Z12divVectorAddPKfPfiii)
        /*0008*/ 	.word	0x0000000c


	//----- nvinfo : EIATTR_FRAME_SIZE
	.align		4
.L_1:
        /*000c*/ 	.byte	0x04, 0x11
        /*000e*/ 	.short	(.L_3 - .L_2)
	.align		4
.L_2:
        /*0010*/ 	.word	index@($_Z12divVectorAddPKfPfiii$_Z9doTheMathRffi)
        /*0014*/ 	.word	0x00000000


	//----- nvinfo : EIATTR_FRAME_SIZE
	.align		4
.L_3:
        /*0018*/ 	.byte	0x04, 0x11
        /*001a*/ 	.short	(.L_5 - .L_4)
	.align		4
.L_4:
        /*001c*/ 	.word	index@(_Z12divVectorAddPKfPfiii)
        /*0020*/ 	.word	0x00000000


	//----- nvinfo : EIATTR_MIN_STACK_SIZE
	.align		4
.L_5:
        /*0024*/ 	.byte	0x04, 0x12
        /*0026*/ 	.short	(.L_7 - .L_6)
	.align		4
.L_6:
        /*0028*/ 	.word	index@(_Z12divVectorAddPKfPfiii)
        /*002c*/ 	.word	0x00000000
.L_7:


//--------------------- .nv.compat                --------------------------
	.section	.nv.compat,"",@"SHT_CUDA_COMPAT_INFO"
	.align	4
        /*0000*/ 	.byte	0x02, 0x09, 0x00, 0x00, 0x02, 0x02, 0x01, 0x00, 0x02, 0x05, 0x05, 0x00, 0x03, 0x07, 0x01, 0x01
        /*0010*/ 	.byte	0x02, 0x03, 0x00, 0x00, 0x02, 0x06, 0x01, 0x00, 0x04, 0x0b, 0x08, 0x00, 0x09, 0x00, 0x00, 0x00
        /*0020*/ 	.byte	0x00, 0x00, 0x00, 0x00


//--------------------- .nv.info._Z12divVectorAddPKfPfiii --------------------------
	.section	.nv.info._Z12divVectorAddPKfPfiii,"",@"SHT_CUDA_INFO"
	.sectionflags	@""
	.align	4


	//----- nvinfo : EIATTR_CUDA_API_VERSION
	.align		4
        /*0000*/ 	.byte	0x04, 0x37
        /*0002*/ 	.short	(.L_9 - .L_8)
.L_8:
        /*0004*/ 	.word	0x00000082


	//----- nvinfo : EIATTR_KPARAM_INFO
	.align		4
.L_9:
        /*0008*/ 	.byte	0x04, 0x17
        /*000a*/ 	.short	(.L_11 - .L_10)
.L_10:
        /*000c*/ 	.word	0x00000000
        /*0010*/ 	.short	0x0004
        /*0012*/ 	.short	0x0018
        /*0014*/ 	.byte	0x00, 0xf0, 0x11, 0x00


	//----- nvinfo : EIATTR_KPARAM_INFO
	.align		4
.L_11:
        /*0018*/ 	.byte	0x04, 0x17
        /*001a*/ 	.short	(.L_13 - .L_12)
.L_12:
        /*001c*/ 	.word	0x00000000
        /*0020*/ 	.short	0x0003
        /*0022*/ 	.short	0x0014
        /*0024*/ 	.byte	0x00, 0xf0, 0x11, 0x00


	//----- nvinfo : EIATTR_KPARAM_INFO
	.align		4
.L_13:
        /*0028*/ 	.byte	0x04, 0x17
        /*002a*/ 	.short	(.L_15 - .L_14)
.L_14:
        /*002c*/ 	.word	0x00000000
        /*0030*/ 	.short	0x0002
        /*0032*/ 	.short	0x0010
        /*0034*/ 	.byte	0x00, 0xf0, 0x11, 0x00


	//----- nvinfo : EIATTR_KPARAM_INFO
	.align		4
.L_15:
        /*0038*/ 	.byte	0x04, 0x17
        /*003a*/ 	.short	(.L_17 - .L_16)
.L_16:
        /*003c*/ 	.word	0x00000000
        /*0040*/ 	.short	0x0001
        /*0042*/ 	.short	0x0008
        /*0044*/ 	.byte	0x00, 0xf5, 0x21, 0x00


	//----- nvinfo : EIATTR_KPARAM_INFO
	.align		4
.L_17:
        /*0048*/ 	.byte	0x04, 0x17
        /*004a*/ 	.short	(.L_19 - .L_18)
.L_18:
        /*004c*/ 	.word	0x00000000
        /*0050*/ 	.short	0x0000
        /*0052*/ 	.short	0x0000
        /*0054*/ 	.byte	0x00, 0xf5, 0x21, 0x00


	//----- nvinfo : EIATTR_SPARSE_MMA_MASK
	.align		4
.L_19:
        /*0058*/ 	.byte	0x03, 0x50
        /*005a*/ 	.short	0x0000


	//----- nvinfo : EIATTR_MAXREG_COUNT
	.align		4
        /*005c*/ 	.byte	0x03, 0x1b
        /*005e*/ 	.short	0x00ff


	//----- nvinfo : EIATTR_MERCURY_ISA_VERSION
	.align		4
        /*0060*/ 	.byte	0x03, 0x5f
        /*0062*/ 	.short	0x0101


	//----- nvinfo : EIATTR_VRC_CTA_INIT_COUNT
	.align		4
        /*0064*/ 	.byte	0x02, 0x4a
	.zero		1
	.zero		1


	//----- nvinfo : EIATTR_EXIT_INSTR_OFFSETS
	.align		4
        /*0068*/ 	.byte	0x04, 0x1c
        /*006a*/ 	.short	(.L_21 - .L_20)


	//   ....[0]....
.L_20:
        /*006c*/ 	.word	0x000002f0


	//   ....[1]....
        /*0070*/ 	.word	0x00000380


	//   ....[2]....
        /*0074*/ 	.word	0x00000470


	//   ....[3]....
        /*0078*/ 	.word	0x00000500


	//   ....[4]....
        /*007c*/ 	.word	0x00000610


	//   ....[5]....
        /*0080*/ 	.word	0x000006a0


	//   ....[6]....
        /*0084*/ 	.word	0x00000790


	//   ....[7]....
        /*0088*/ 	.word	0x00000820


	//   ....[8]....
        /*008c*/ 	.word	0x00000950


	//   ....[9]....
        /*0090*/ 	.word	0x000009e0


	//   ....[10]....
        /*0094*/ 	.word	0x00000ad0


	//   ....[11]....
        /*0098*/ 	.word	0x00000b60


	//   ....[12]....
        /*009c*/ 	.word	0x00000c70


	//   ....[13]....
        /*00a0*/ 	.word	0x00000d00


	//   ....[14]....
        /*00a4*/ 	.word	0x00000df0


	//   ....[15]....
        /*00a8*/ 	.word	0x00000e80


	//   ....[16]....
        /*00ac*/ 	.word	0x00000fd0


	//   ....[17]....
        /*00b0*/ 	.word	0x00001060


	//   ....[18]....
        /*00b4*/ 	.word	0x00001150


	//   ....[19]....
        /*00b8*/ 	.word	0x000011e0


	//   ....[20]....
        /*00bc*/ 	.word	0x000012f0


	//   ....[21]....
        /*00c0*/ 	.word	0x00001380


	//   ....[22]....
        /*00c4*/ 	.word	0x00001470


	//   ....[23]....
        /*00c8*/ 	.word	0x00001500


	//   ....[24]....
        /*00cc*/ 	.word	0x00001630


	//   ....[25]....
        /*00d0*/ 	.word	0x000016c0


	//   ....[26]....
        /*00d4*/ 	.word	0x000017b0


	//   ....[27]....
        /*00d8*/ 	.word	0x00001840


	//   ....[28]....
        /*00dc*/ 	.word	0x00001950


	//   ....[29]....
        /*00e0*/ 	.word	0x000019e0


	//   ....[30]....
        /*00e4*/ 	.word	0x00001ad0


	//   ....[31]....
        /*00e8*/ 	.word	0x00001b70


	//----- nvinfo : EIATTR_INDIRECT_BRANCH_TARGETS
	.align		4
.L_21:
        /*00ec*/ 	.byte	0x04, 0x34
        /*00ee*/ 	.short	(.L_23 - .L_22)


	//   ....[0]....
.L_22:
        /*00f0*/ 	.word	.L_x_24@srel
        /*00f4*/ 	.short	0x0
        /*00f6*/ 	.short	0x0
        /*00f8*/ 	.word	0x3
        /*00fc*/ 	.word	.L_x_25@srel
        /*0100*/ 	.word	.L_x_26@srel
        /*0104*/ 	.word	.L_x_27@srel


	//   ....[1]....
        /*0108*/ 	.word	.L_x_28@srel
        /*010c*/ 	.short	0x0
        /*010e*/ 	.short	0x0
        /*0110*/ 	.word	0x3
        /*0114*/ 	.word	.L_x_29@srel
        /*0118*/ 	.word	.L_x_30@srel
        /*011c*/ 	.word	.L_x_27@srel


	//   ....[2]....
        /*0120*/ 	.word	.L_x_32@srel
        /*0124*/ 	.short	0x0
        /*0126*/ 	.short	0x0
        /*0128*/ 	.word	0x3
        /*012c*/ 	.word	.L_x_33@srel
        /*0130*/ 	.word	.L_x_34@srel
        /*0134*/ 	.word	.L_x_27@srel


	//   ....[3]....
        /*0138*/ 	.word	.L_x_36@srel
        /*013c*/ 	.short	0x0
        /*013e*/ 	.short	0x0
        /*0140*/ 	.word	0x3
        /*0144*/ 	.word	.L_x_37@srel
        /*0148*/ 	.word	.L_x_38@srel
        /*014c*/ 	.word	.L_x_27@srel


	//   ....[4]....
        /*0150*/ 	.word	.L_x_40@srel
        /*0154*/ 	.short	0x0
        /*0156*/ 	.short	0x0
        /*0158*/ 	.word	0x3
        /*015c*/ 	.word	.L_x_41@srel
        /*0160*/ 	.word	.L_x_42@srel
        /*0164*/ 	.word	.L_x_27@srel


	//   ....[5]....
        /*0168*/ 	.word	.L_x_44@srel
        /*016c*/ 	.short	0x0
        /*016e*/ 	.short	0x0
        /*0170*/ 	.word	0x3
        /*0174*/ 	.word	.L_x_45@srel
        /*0178*/ 	.word	.L_x_46@srel
        /*017c*/ 	.word	.L_x_27@srel


	//   ....[6]....
        /*0180*/ 	.word	.L_x_48@srel
        /*0184*/ 	.short	0x0
        /*0186*/ 	.short	0x0
        /*0188*/ 	.word	0x3
        /*018c*/ 	.word	.L_x_49@srel
        /*0190*/ 	.word	.L_x_50@srel
        /*0194*/ 	.word	.L_x_27@srel


	//   ....[7]....
        /*0198*/ 	.word	.L_x_52@srel
        /*019c*/ 	.short	0x0
        /*019e*/ 	.short	0x0
        /*01a0*/ 	.word	0x3
        /*01a4*/ 	.word	.L_x_53@srel
        /*01a8*/ 	.word	.L_x_54@srel
        /*01ac*/ 	.word	.L_x_27@srel


	//   ....[8]....
        /*01b0*/ 	.word	.L_x_56@srel
        /*01b4*/ 	.short	0x0
        /*01b6*/ 	.short	0x0
        /*01b8*/ 	.word	0x3
        /*01bc*/ 	.word	.L_x_57@srel
        /*01c0*/ 	.word	.L_x_58@srel
        /*01c4*/ 	.word	.L_x_27@srel


	//   ....[9]....
        /*01c8*/ 	.word	.L_x_60@srel
        /*01cc*/ 	.short	0x0
        /*01ce*/ 	.short	0x0
        /*01d0*/ 	.word	0x3
        /*01d4*/ 	.word	.L_x_61@srel
        /*01d8*/ 	.word	.L_x_62@srel
        /*01dc*/ 	.word	.L_x_27@srel


	//   ....[10]....
        /*01e0*/ 	.word	.L_x_64@srel
        /*01e4*/ 	.short	0x0
        /*01e6*/ 	.short	0x0
        /*01e8*/ 	.word	0x3
        /*01ec*/ 	.word	.L_x_65@srel
        /*01f0*/ 	.word	.L_x_66@srel
        /*01f4*/ 	.word	.L_x_27@srel


	//   ....[11]....
        /*01f8*/ 	.word	.L_x_68@srel
        /*01fc*/ 	.short	0x0
        /*01fe*/ 	.short	0x0
        /*0200*/ 	.word	0x3
        /*0204*/ 	.word	.L_x_69@srel
        /*0208*/ 	.word	.L_x_70@srel
        /*020c*/ 	.word	.L_x_27@srel


	//   ....[12]....
        /*0210*/ 	.word	.L_x_72@srel
        /*0214*/ 	.short	0x0
        /*0216*/ 	.short	0x0
        /*0218*/ 	.word	0x3
        /*021c*/ 	.word	.L_x_73@srel
        /*0220*/ 	.word	.L_x_74@srel
        /*0224*/ 	.word	.L_x_27@srel


	//   ....[13]....
        /*0228*/ 	.word	.L_x_76@srel
        /*022c*/ 	.short	0x0
        /*022e*/ 	.short	0x0
        /*0230*/ 	.word	0x3
        /*0234*/ 	.word	.L_x_77@srel
        /*0238*/ 	.word	.L_x_78@srel
        /*023c*/ 	.word	.L_x_27@srel


	//   ....[14]....
        /*0240*/ 	.word	.L_x_80@srel
        /*0244*/ 	.short	0x0
        /*0246*/ 	.short	0x0
        /*0248*/ 	.word	0x3
        /*024c*/ 	.word	.L_x_81@srel
        /*0250*/ 	.word	.L_x_82@srel
        /*0254*/ 	.word	.L_x_27@srel


	//   ....[15]....
        /*0258*/ 	.word	.L_x_84@srel
        /*025c*/ 	.short	0x0
        /*025e*/ 	.short	0x0
        /*0260*/ 	.word	0x3
        /*0264*/ 	.word	.L_x_85@srel
        /*0268*/ 	.word	.L_x_86@srel
        /*026c*/ 	.word	.L_x_27@srel


	//----- nvinfo : EIATTR_CRS_STACK_SIZE
	.align		4
.L_23:
        /*0270*/ 	.byte	0x04, 0x1e
        /*0272*/ 	.short	(.L_25 - .L_24)
.L_24:
        /*0274*/ 	.word	0x00000000


	//----- nvinfo : EIATTR_CBANK_PARAM_SIZE
	.align		4
.L_25:
        /*0278*/ 	.byte	0x03, 0x19
        /*027a*/ 	.short	0x001c


	//----- nvinfo : EIATTR_PARAM_CBANK
	.align		4
        /*027c*/ 	.byte	0x04, 0x0a
        /*027e*/ 	.short	(.L_27 - .L_26)
	.align		4
.L_26:
        /*0280*/ 	.word	index@(.nv.constant0._Z12divVectorAddPKfPfiii)
        /*0284*/ 	.short	0x0380
        /*0286*/ 	.short	0x001c


	//----- nvinfo : EIATTR_SW_WAR
	.align		4
.L_27:
        /*0288*/ 	.byte	0x04, 0x36
        /*028a*/ 	.short	(.L_29 - .L_28)
.L_28:
        /*028c*/ 	.word	0x00000008
.L_29:


//--------------------- .nv.callgraph             --------------------------
	.section	.nv.callgraph,"",@"SHT_CUDA_CALLGRAPH"
	.align	4
	.sectionentsize	8
	.align		4
        /*0000*/ 	.word	0x00000000
	.align		4
        /*0004*/ 	.word	0xffffffff
	.align		4
        /*0008*/ 	.word	0x00000000
	.align		4
        /*000c*/ 	.word	0xfffffffe
	.align		4
        /*0010*/ 	.word	0x00000000
	.align		4
        /*0014*/ 	.word	0xfffffffd
	.align		4
        /*0018*/ 	.word	0x00000000
	.align		4
        /*001c*/ 	.word	0xfffffffc


//--------------------- .nv.constant2._Z12divVectorAddPKfPfiii --------------------------
	.section	.nv.constant2._Z12divVectorAddPKfPfiii,"a",@progbits
	.sectionflags	@""
	.align	4
.nv.constant2._Z12divVectorAddPKfPfiii:
        /*0000*/ 	.byte	0x00, 0x03, 0x00, 0x00, 0x70, 0x02, 0x00, 0x00, 0x60, 0x1b, 0x00, 0x00, 0x80, 0x04, 0x00, 0x00
        /* <DEDUP_REMOVED lines=11> */


//--------------------- .text._Z12divVectorAddPKfPfiii --------------------------
	.section	.text._Z12divVectorAddPKfPfiii,"ax",@progbits
	.align	128
        .global         _Z12divVectorAddPKfPfiii
        .type           _Z12divVectorAddPKfPfiii,@function
        .size           _Z12divVectorAddPKfPfiii,(.L_x_88 - _Z12divVectorAddPKfPfiii)
        .other          _Z12divVectorAddPKfPfiii,@"STO_CUDA_ENTRY STV_DEFAULT"
_Z12divVectorAddPKfPfiii:
.text._Z12divVectorAddPKfPfiii:
[----:B------:R-:W-:Y:S01]  /*0000*/  LDC R1, c[0x0][0x37c] ;  /* 0x0000df00ff017b82 */ /* 0x000fe20000000800 */
[----:B------:R-:W0:Y:S01]  /*0010*/  LDCU UR7, c[0x0][0x398] ;  /* 0x00007300ff0777ac */ /* 0x000e220008000800 */
[----:B------:R-:W1:Y:S01]  /*0020*/  S2R R4, SR_TID.X ;  /* 0x0000000000047919 */ /* 0x000e620000002100 */
[----:B------:R-:W-:Y:S01]  /*0030*/  BSSY.RECONVERGENT B0, `(.L_x_0) ;  /* 0x00001b3000007945 */ /* 0x000fe20003800200 */
[----:B------:R-:W2:Y:S01]  /*0040*/  LDCU UR6, c[0x0][0x360] ;  /* 0x00006c00ff0677ac */ /* 0x000ea20008000800 */
[----:B------:R-:W3:Y:S01]  /*0050*/  LDCU.64 UR4, c[0x0][0x358] ;  /* 0x00006b00ff0477ac */ /* 0x000ee20008000a00 */
[----:B0-----:R-:W0:Y:S01]  /*0060*/  I2F.U32.RP R0, UR7 ;  /* 0x0000000700007d06 */ /* 0x001e220008209000 */
[----:B------:R-:W-:-:S07]  /*0070*/  ISETP.NE.U32.AND P1, PT, RZ, UR7, PT ;  /* 0x00000007ff007c0c */ /* 0x000fce000bf25070 */
[----:B0-----:R-:W0:Y:S02]  /*0080*/  MUFU.RCP R0, R0 ;  /* 0x0000000000007308 */ /* 0x001e240000001000 */
[----:B0-----:R-:W-:Y:S02]  /*0090*/  VIADD R2, R0, 0xffffffe ;  /* 0x0ffffffe00027836 */ /* 0x001fe40000000000 */
[----:B------:R-:W0:Y:S04]  /*00a0*/  LDC R0, c[0x0][0x394] ;  /* 0x0000e500ff007b82 */ /* 0x000e280000000800 */
[----:B------:R4:W5:Y:S02]  /*00b0*/  F2I.FTZ.U32.TRUNC.NTZ R3, R2 ;  /* 0x0000000200037305 */ /* 0x000964000021f000 */
[----:B----4-:R-:W-:-:S02]  /*00c0*/  HFMA2 R2, -RZ, RZ, 0, 0 ;  /* 0x00000000ff027431 */ /* 0x010fc400000001ff */
[----:B-----5:R-:W-:-:S04]  /*00d0*/  IMAD.MOV R5, RZ, RZ, -R3 ;  /* 0x000000ffff057224 */ /* 0x020fc800078e0a03 */
[----:B------:R-:W-:-:S04]  /*00e0*/  IMAD R5, R5, UR7, RZ ;  /* 0x0000000705057c24 */ /* 0x000fc8000f8e02ff */
[----:B------:R-:W-:Y:S02]  /*00f0*/  IMAD.HI.U32 R3, R3, R5, R2 ;  /* 0x0000000503037227 */ /* 0x000fe400078e0002 */
[----:B------:R-:W2:Y:S04]  /*0100*/  S2R R2, SR_CTAID.X ;  /* 0x0000000000027919 */ /* 0x000ea80000002500 */
[----:B-1----:R-:W-:-:S04]  /*0110*/  IMAD.HI.U32 R3, R3, R4, RZ ;  /* 0x0000000403037227 */ /* 0x002fc800078e00ff */
[----:B------:R-:W-:-:S04]  /*0120*/  IMAD.MOV R3, RZ, RZ, -R3 ;  /* 0x000000ffff037224 */ /* 0x000fc800078e0a03 */
[----:B------:R-:W-:-:S05]  /*0130*/  IMAD R3, R3, UR7, R4 ;  /* 0x0000000703037c24 */ /* 0x000fca000f8e0204 */
[----:B------:R-:W-:-:S13]  /*0140*/  ISETP.GE.U32.AND P0, PT, R3, UR7, PT ;  /* 0x0000000703007c0c */ /* 0x000fda000bf06070 */
[----:B------:R-:W-:Y:S01]  /*0150*/  @P0 IADD3 R3, PT, PT, R3, -UR7, RZ ;  /* 0x8000000703030c10 */ /* 0x000fe2000fffe0ff */
[----:B--2---:R-:W-:-:S03]  /*0160*/  IMAD R2, R2, UR6, R4 ;  /* 0x0000000602027c24 */ /* 0x004fc6000f8e0204 */
[----:B------:R-:W-:-:S13]  /*0170*/  ISETP.GE.U32.AND P0, PT, R3, UR7, PT ;  /* 0x0000000703007c0c */ /* 0x000fda000bf06070 */
[----:B------:R-:W-:Y:S01]  /*0180*/  @P0 VIADD R3, R3, -UR7 ;  /* 0x8000000703030c36 */ /* 0x000fe20008000000 */
[----:B------:R-:W-:-:S04]  /*0190*/  @!P1 LOP3.LUT R3, RZ, UR7, RZ, 0x33, !PT ;  /* 0x00000007ff039c12 */ /* 0x000fc8000f8e33ff */
[----:B------:R-:W-:-:S13]  /*01a0*/  ISETP.GT.AND P0, PT, R3, 0xf, PT ;  /* 0x0000000f0300780c */ /* 0x000fda0003f04270 */
[----:B0--3--:R-:W-:Y:S05]  /*01b0*/  @P0 BRA `(.L_x_1) ;  /* 0x0000000c00340947 */ /* 0x009fea0003800000 */
[----:B------:R-:W-:-:S13]  /*01c0*/  ISETP.GT.AND P0, PT, R3, 0x7, PT ;  /* 0x000000070300780c */ /* 0x000fda0003f04270 */
[----:B------:R-:W-:Y:S05]  /*01d0*/  @P0 BRA `(.L_x_2) ;  /* 0x0000000400940947 */ /* 0x000fea0003800000 */
[----:B------:R-:W-:-:S13]  /*01e0*/  ISETP.GT.AND P0, PT, R3, 0x3, PT ;  /* 0x000000030300780c */ /* 0x000fda0003f04270 */
[----:B------:R-:W-:Y:S05]  /*01f0*/  @P0 BRA `(.L_x_3) ;  /* 0x0000000000c40947 */ /* 0x000fea0003800000 */
[----:B------:R-:W-:-:S13]  /*0200*/  ISETP.GT.AND P0, PT, R3, 0x1, PT ;  /* 0x000000010300780c */ /* 0x000fda0003f04270 */
[----:B------:R-:W-:Y:S05]  /*0210*/  @P0 BRA `(.L_x_4) ;  /* 0x00000000005c0947 */ /* 0x000fea0003800000 */
[----:B------:R-:W-:-:S04]  /*0220*/  VIMNMX.U32 R3, PT, PT, R3, 0x2, PT ;  /* 0x0000000203037848 */ /* 0x000fc80003fe0000 */
[----:B------:R-:W-:-:S04]  /*0230*/  SHF.L.U32 R3, R3, 0x2, RZ ;  /* 0x0000000203037819 */ /* 0x000fc800000006ff */
[----:B------:R-:W0:Y:S02]  /*0240*/  LDC R4, c[0x2][R3] ;  /* 0x0080000003047b82 */ /* 0x000e240000000800 */
[----:B0-----:R-:W-:-:S04]  /*0250*/  SHF.R.S32.HI R5, RZ, 0x1f, R4 ;  /* 0x0000001fff057819 */ /* 0x001fc80000011404 */
.L_x_24:
[----:B------:R-:W-:Y:S05]  /*0260*/  BRX R4 -0x270                                                 (*"BRANCH_TARGETS .L_x_25,.L_x_26,.L_x_27"*) ;  /* 0xfffffffc04647949 */ /* 0x000fea000383ffff */
.L_x_26:
[----:B------:R-:W0:Y:S08]  /*0270*/  LDC.64 R8, c[0x0][0x380] ;  /* 0x0000e000ff087b82 */ /* 0x000e300000000a00 */
[----:B------:R-:W1:Y:S01]  /*0280*/  LDC.64 R4, c[0x0][0x388] ;  /* 0x0000e200ff047b82 */ /* 0x000e620000000a00 */
[----:B0-----:R-:W-:-:S05]  /*0290*/  IMAD.WIDE R8, R2, 0x4, R8 ;  /* 0x0000000402087825 */ /* 0x001fca00078e0208 */
[----:B------:R0:W5:Y:S01]  /*02a0*/  LDG.E R3, desc[UR4][R8.64] ;  /* 0x0000000408037981 */ /* 0x000162000c1e1900 */
[----:B------:R-:W-:Y:S01]  /*02b0*/  MOV R6, 0x2f0 ;  /* 0x000002f000067802 */ /* 0x000fe20000000f00 */
[----:B-1----:R-:W-:-:S04]  /*02c0*/  IMAD.WIDE R4, R2, 0x4, R4 ;  /* 0x0000000402047825 */ /* 0x002fc800078e0204 */
[----:B------:R-:W-:-:S07]  /*02d0*/  IMAD.MOV.U32 R2, RZ, RZ, R4 ;  /* 0x000000ffff027224 */ /* 0x000fce00078e0004 */
[----:B0----5:R-:W-:Y:S05]  /*02e0*/  CALL.REL.NOINC `($_Z12divVectorAddPKfPfiii$_Z9doTheMathRffi) ;  /* 0x0000001800247944 */ /* 0x021fea0003c00000 */
[----:B------:R-:W-:Y:S05]  /*02f0*/  EXIT ;  /* 0x000000000000794d */ /* 0x000fea0003800000 */
.L_x_25:
[----:B------:R-:W0:Y:S02]  /*0300*/  LDC.64 R4, c[0x0][0x380] ;  /* 0x0000e000ff047b82 */ /* 0x000e240000000a00 */
[----:B0-----:R-:W-:-:S06]  /*0310*/  IMAD.WIDE R8, R2, 0x4, R4 ;  /* 0x0000000402087825 */ /* 0x001fcc00078e0204 */
[----:B------:R-:W0:Y:S01]  /*0320*/  LDC.64 R4, c[0x0][0x388] ;  /* 0x0000e200ff047b82 */ /* 0x000e220000000a00 */
[----:B------:R1:W5:Y:S01]  /*0330*/  LDG.E R3, desc[UR4][R8.64] ;  /* 0x0000000408037981 */ /* 0x000362000c1e1900 */
[----:B------:R-:W-:Y:S01]  /*0340*/  MOV R6, 0x380 ;  /* 0x0000038000067802 */ /* 0x000fe20000000f00 */
[----:B0-----:R-:W-:-:S03]  /*0350*/  IMAD.WIDE R4, R2, 0x4, R4 ;  /* 0x0000000402047825 */ /* 0x001fc600078e0204 */
[----:B-1----:R-:W-:-:S07]  /*0360*/  MOV R2, R4 ;  /* 0x0000000400027202 */ /* 0x002fce0000000f00 */
[----:B-----5:R-:W-:Y:S05]  /*0370*/  CALL.REL.NOINC `($_Z12divVectorAddPKfPfiii$_Z9doTheMathRffi) ;  /* 0x0000001800007944 */ /* 0x020fea0003c00000 */
[----:B------:R-:W-:Y:S05]  /*0380*/  EXIT ;  /* 0x000000000000794d */ /* 0x000fea0003800000 */
.L_x_4:
[----:B------:R-:W-:-:S05]  /*0390*/  IMAD.MOV.U32 R4, RZ, RZ, -0x2 ;  /* 0xfffffffeff047424 */ /* 0x000fca00078e00ff */
[----:B------:R-:W-:-:S04]  /*03a0*/  VIADDMNMX.U32 R3, R3, R4, 0x2, PT ;  /* 0x0000000203037446 */ /* 0x000fc80003800004 */
[----:B------:R-:W-:-:S04]  /*03b0*/  SHF.L.U32 R3, R3, 0x2, RZ ;  /* 0x0000000203037819 */ /* 0x000fc800000006ff */
[----:B------:R-:W0:Y:S02]  /*03c0*/  LDC R4, c[0x2][R3+0xc] ;  /* 0x0080030003047b82 */ /* 0x000e240000000800 */
[----:B0-----:R-:W-:-:S04]  /*03d0*/  SHF.R.S32.HI R5, RZ, 0x1f, R4 ;  /* 0x0000001fff057819 */ /* 0x001fc80000011404 */
.L_x_28:
[----:B------:R-:W-:Y:S05]  /*03e0*/  BRX R4 -0x3f0                                                 (*"BRANCH_TARGETS .L_x_29,.L_x_30,.L_x_27"*) ;  /* 0xfffffffc04047949 */ /* 0x000fea000383ffff */
.L_x_30:
[----:B------:R-:W0:Y:S02]  /*03f0*/  LDC.64 R4, c[0x0][0x380] ;  /* 0x0000e000ff047b82 */ /* 0x000e240000000a00 */
[----:B0-----:R-:W-:-:S06]  /*0400*/  IMAD.WIDE R8, R2, 0x4, R4 ;  /* 0x0000000402087825 */ /* 0x001fcc00078e0204 */
[----:B------:R-:W0:Y:S01]  /*0410*/  LDC.64 R4, c[0x0][0x388] ;  /* 0x0000e200ff047b82 */ /* 0x000e220000000a00 */
[----:B------:R1:W5:Y:S01]  /*0420*/  LDG.E R3, desc[UR4][R8.64] ;  /* 0x0000000408037981 */ /* 0x000362000c1e1900 */
[----:B------:R-:W-:Y:S01]  /*0430*/  MOV R6, 0x470 ;  /* 0x0000047000067802 */ /* 0x000fe20000000f00 */
[----:B0-----:R-:W-:-:S04]  /*0440*/  IMAD.WIDE R4, R2, 0x4, R4 ;  /* 0x0000000402047825 */ /* 0x001fc800078e0204 */
[----:B-1----:R-:W-:-:S07]  /*0450*/  IMAD.MOV.U32 R2, RZ, RZ, R4 ;  /* 0x000000ffff027224 */ /* 0x002fce00078e0004 */
[----:B-----5:R-:W-:Y:S05]  /*0460*/  CALL.REL.NOINC `($_Z12divVectorAddPKfPfiii$_Z9doTheMathRffi) ;  /* 0x0000001400c47944 */ /* 0x020fea0003c00000 */
[----:B------:R-:W-:Y:S05]  /*0470*/  EXIT ;  /* 0x000000000000794d */ /* 0x000fea0003800000 */
.L_x_29:
        /* <DEDUP_REMOVED lines=9> */
.L_x_3:
[----:B------:R-:W-:-:S13]  /*0510*/  ISETP.GT.AND P0, PT, R3, 0x5, PT ;  /* 0x000000050300780c */ /* 0x000fda0003f04270 */
[----:B------:R-:W-:Y:S05]  /*0520*/  @P0 BRA `(.L_x_5) ;  /* 0x0000000000600947 */ /* 0x000fea0003800000 */
[----:B------:R-:W-:-:S05]  /*0530*/  IMAD.MOV.U32 R4, RZ, RZ, -0x4 ;  /* 0xfffffffcff047424 */ /* 0x000fca00078e00ff */
[----:B------:R-:W-:-:S04]  /*0540*/  VIADDMNMX.U32 R3, R3, R4, 0x2, PT ;  /* 0x0000000203037446 */ /* 0x000fc80003800004 */
[----:B------:R-:W-:-:S04]  /*0550*/  SHF.L.U32 R3, R3, 0x2, RZ ;  /* 0x0000000203037819 */ /* 0x000fc800000006ff */
[----:B------:R-:W0:Y:S02]  /*0560*/  LDC R4, c[0x2][R3+0x18] ;  /* 0x0080060003047b82 */ /* 0x000e240000000800 */
[----:B0-----:R-:W-:-:S04]  /*0570*/  SHF.R.S32.HI R5, RZ, 0x1f, R4 ;  /* 0x0000001fff057819 */ /* 0x001fc80000011404 */
.L_x_32:
[----:B------:R-:W-:Y:S05]  /*0580*/  BRX R4 -0x590                                                 (*"BRANCH_TARGETS .L_x_33,.L_x_34,.L_x_27"*) ;  /* 0xfffffff8049c7949 */ /* 0x000fea000383ffff */
.L_x_34:
        /* <DEDUP_REMOVED lines=9> */
.L_x_33:
        /* <DEDUP_REMOVED lines=9> */
.L_x_5:
[----:B------:R-:W-:-:S05]  /*06b0*/  IMAD.MOV.U32 R4, RZ, RZ, -0x6 ;  /* 0xfffffffaff047424 */ /* 0x000fca00078e00ff */
[----:B------:R-:W-:-:S04]  /*06c0*/  VIADDMNMX.U32 R3, R3, R4, 0x2, PT ;  /* 0x0000000203037446 */ /* 0x000fc80003800004 */
[----:B------:R-:W-:-:S04]  /*06d0*/  SHF.L.U32 R3, R3, 0x2, RZ ;  /* 0x0000000203037819 */ /* 0x000fc800000006ff */
[----:B------:R-:W0:Y:S02]  /*06e0*/  LDC R4, c[0x2][R3+0x24] ;  /* 0x0080090003047b82 */ /* 0x000e240000000800 */
[----:B0-----:R-:W-:-:S04]  /*06f0*/  SHF.R.S32.HI R5, RZ, 0x1f, R4 ;  /* 0x0000001fff057819 */ /* 0x001fc80000011404 */
.L_x_36:
[----:B------:R-:W-:Y:S05]  /*0700*/  BRX R4 -0x710                                                 (*"BRANCH_TARGETS .L_x_37,.L_x_38,.L_x_27"*) ;  /* 0xfffffff8043c7949 */ /* 0x000fea000383ffff */
.L_x_38:
        /* <DEDUP_REMOVED lines=9> */
.L_x_37:
        /* <DEDUP_REMOVED lines=9> */
.L_x_2:
[----:B------:R-:W-:-:S13]  /*0830*/  ISETP.GT.AND P0, PT, R3, 0xb, PT ;  /* 0x0000000b0300780c */ /* 0x000fda0003f04270 */
[----:B------:R-:W-:Y:S05]  /*0840*/  @P0 BRA `(.L_x_6) ;  /* 0x0000000000c80947 */ /* 0x000fea0003800000 */
[----:B------:R-:W-:-:S13]  /*0850*/  ISETP.GT.AND P0, PT, R3, 0x9, PT ;  /* 0x000000090300780c */ /* 0x000fda0003f04270 */
[----:B------:R-:W-:Y:S05]  /*0860*/  @P0 BRA `(.L_x_7) ;  /* 0x0000000000600947 */ /* 0x000fea0003800000 */
[----:B------:R-:W-:-:S05]  /*0870*/  IMAD.MOV.U32 R4, RZ, RZ, -0x8 ;  /* 0xfffffff8ff047424 */ /* 0x000fca00078e00ff */
[----:B------:R-:W-:-:S04]  /*0880*/  VIADDMNMX.U32 R3, R3, R4, 0x2, PT ;  /* 0x0000000203037446 */ /* 0x000fc80003800004 */
[----:B------:R-:W-:-:S04]  /*0890*/  SHF.L.U32 R3, R3, 0x2, RZ ;  /* 0x0000000203037819 */ /* 0x000fc800000006ff */
[----:B------:R-:W0:Y:S02]  /*08a0*/  LDC R4, c[0x2][R3+0x30] ;  /* 0x00800c0003047b82 */ /* 0x000e240000000800 */
[----:B0-----:R-:W-:-:S04]  /*08b0*/  SHF.R.S32.HI R5, RZ, 0x1f, R4 ;  /* 0x0000001fff057819 */ /* 0x001fc80000011404 */
.L_x_40:
[----:B------:R-:W-:Y:S05]  /*08c0*/  BRX R4 -0x8d0                                                 (*"BRANCH_TARGETS .L_x_41,.L_x_42,.L_x_27"*) ;  /* 0xfffffff404cc7949 */ /* 0x000fea000383ffff */
.L_x_42:
        /* <DEDUP_REMOVED lines=9> */
.L_x_41:
        /* <DEDUP_REMOVED lines=9> */
.L_x_7:
[----:B------:R-:W-:-:S05]  /*09f0*/  IMAD.MOV.U32 R4, RZ, RZ, -0xa ;  /* 0xfffffff6ff047424 */ /* 0x000fca00078e00ff */
[----:B------:R-:W-:-:S04]  /*0a00*/  VIADDMNMX.U32 R3, R3, R4, 0x2, PT ;  /* 0x0000000203037446 */ /* 0x000fc80003800004 */
[----:B------:R-:W-:-:S04]  /*0a10*/  SHF.L.U32 R3, R3, 0x2, RZ ;  /* 0x0000000203037819 */ /* 0x000fc800000006ff */
[----:B------:R-:W0:Y:S02]  /*0a20*/  LDC R4, c[0x2][R3+0x3c] ;  /* 0x00800f0003047b82 */ /* 0x000e240000000800 */
[----:B0-----:R-:W-:-:S04]  /*0a30*/  SHF.R.S32.HI R5, RZ, 0x1f, R4 ;  /* 0x0000001fff057819 */ /* 0x001fc80000011404 */
.L_x_44:
[----:B------:R-:W-:Y:S05]  /*0a40*/  BRX R4 -0xa50                                                 (*"BRANCH_TARGETS .L_x_45,.L_x_46,.L_x_27"*) ;  /* 0xfffffff4046c7949 */ /* 0x000fea000383ffff */
.L_x_46:
        /* <DEDUP_REMOVED lines=9> */
.L_x_45:
        /* <DEDUP_REMOVED lines=9> */
.L_x_6:
[----:B------:R-:W-:-:S13]  /*0b70*/  ISETP.GT.AND P0, PT, R3, 0xd, PT ;  /* 0x0000000d0300780c */ /* 0x000fda0003f04270 */
[----:B------:R-:W-:Y:S05]  /*0b80*/  @P0 BRA `(.L_x_8) ;  /* 0x0000000000600947 */ /* 0x000fea0003800000 */
[----:B------:R-:W-:-:S05]  /*0b90*/  IMAD.MOV.U32 R4, RZ, RZ, -0xc ;  /* 0xfffffff4ff047424 */ /* 0x000fca00078e00ff */
[----:B------:R-:W-:-:S04]  /*0ba0*/  VIADDMNMX.U32 R3, R3, R4, 0x2, PT ;  /* 0x0000000203037446 */ /* 0x000fc80003800004 */
[----:B------:R-:W-:-:S04]  /*0bb0*/  SHF.L.U32 R3, R3, 0x2, RZ ;  /* 0x0000000203037819 */ /* 0x000fc800000006ff */
[----:B------:R-:W0:Y:S02]  /*0bc0*/  LDC R4, c[0x2][R3+0x48] ;  /* 0x0080120003047b82 */ /* 0x000e240000000800 */
[----:B0-----:R-:W-:-:S04]  /*0bd0*/  SHF.R.S32.HI R5, RZ, 0x1f, R4 ;  /* 0x0000001fff057819 */ /* 0x001fc80000011404 */
.L_x_48:
[----:B------:R-:W-:Y:S05]  /*0be0*/  BRX R4 -0xbf0                                                 (*"BRANCH_TARGETS .L_x_49,.L_x_50,.L_x_27"*) ;  /* 0xfffffff404047949 */ /* 0x000fea000383ffff */
.L_x_50:
        /* <DEDUP_REMOVED lines=9> */
.L_x_49:
        /* <DEDUP_REMOVED lines=9> */
.L_x_8:
[----:B------:R-:W-:-:S05]  /*0d10*/  IMAD.MOV.U32 R4, RZ, RZ, -0xe ;  /* 0xfffffff2ff047424 */ /* 0x000fca00078e00ff */
[----:B------:R-:W-:-:S04]  /*0d20*/  VIADDMNMX.U32 R3, R3, R4, 0x2, PT ;  /* 0x0000000203037446 */ /* 0x000fc80003800004 */
[----:B------:R-:W-:-:S04]  /*0d30*/  SHF.L.U32 R3, R3, 0x2, RZ ;  /* 0x0000000203037819 */ /* 0x000fc800000006ff */
[----:B------:R-:W0:Y:S02]  /*0d40*/  LDC R4, c[0x2][R3+0x54] ;  /* 0x0080150003047b82 */ /* 0x000e240000000800 */
[----:B0-----:R-:W-:-:S04]  /*0d50*/  SHF.R.S32.HI R5, RZ, 0x1f, R4 ;  /* 0x0000001fff057819 */ /* 0x001fc80000011404 */
.L_x_52:
[----:B------:R-:W-:Y:S05]  /*0d60*/  BRX R4 -0xd70                                                 (*"BRANCH_TARGETS .L_x_53,.L_x_54,.L_x_27"*) ;  /* 0xfffffff004a47949 */ /* 0x000fea000383ffff */
.L_x_54:
        /* <DEDUP_REMOVED lines=9> */
.L_x_53:
        /* <DEDUP_REMOVED lines=9> */
.L_x_1:
[----:B------:R-:W-:-:S13]  /*0e90*/  ISETP.GT.AND P0, PT, R3, 0x17, PT ;  /* 0x000000170300780c */ /* 0x000fda0003f04270 */
[----:B------:R-:W-:Y:S05]  /*0ea0*/  @P0 BRA `(.L_x_9) ;  /* 0x0000000400980947 */ /* 0x000fea0003800000 */
        /* <DEDUP_REMOVED lines=9> */
.L_x_56:
[----:B------:R-:W-:Y:S05]  /*0f40*/  BRX R4 -0xf50                                                 (*"BRANCH_TARGETS .L_x_57,.L_x_58,.L_x_27"*) ;  /* 0xfffffff0042c7949 */ /* 0x000fea000383ffff */
.L_x_58:
        /* <DEDUP_REMOVED lines=9> */
.L_x_57:
        /* <DEDUP_REMOVED lines=9> */
.L_x_11:
[----:B------:R-:W-:-:S05]  /*1070*/  IMAD.MOV.U32 R4, RZ, RZ, -0x12 ;  /* 0xffffffeeff047424 */ /* 0x000fca00078e00ff */
[----:B------:R-:W-:-:S04]  /*1080*/  VIADDMNMX.U32 R3, R3, R4, 0x2, PT ;  /* 0x0000000203037446 */ /* 0x000fc80003800004 */
[----:B------:R-:W-:-:S04]  /*1090*/  SHF.L.U32 R3, R3, 0x2, RZ ;  /* 0x0000000203037819 */ /* 0x000fc800000006ff */
[----:B------:R-:W0:Y:S02]  /*10a0*/  LDC R4, c[0x2][R3+0x6c] ;  /* 0x00801b0003047b82 */ /* 0x000e240000000800 */
[----:B0-----:R-:W-:-:S04]  /*10b0*/  SHF.R.S32.HI R5, RZ, 0x1f, R4 ;  /* 0x0000001fff057819 */ /* 0x001fc80000011404 */
.L_x_60:
[----:B------:R-:W-:Y:S05]  /*10c0*/  BRX R4 -0x10d0                                                (*"BRANCH_TARGETS .L_x_61,.L_x_62,.L_x_27"*) ;  /* 0xffffffec04cc7949 */ /* 0x000fea000383ffff */
.L_x_62:
        /* <DEDUP_REMOVED lines=9> */
.L_x_61:
        /* <DEDUP_REMOVED lines=9> */
.L_x_10:
[----:B------:R-:W-:-:S13]  /*11f0*/  ISETP.GT.AND P0, PT, R3, 0x15, PT ;  /* 0x000000150300780c */ /* 0x000fda0003f04270 */
[----:B------:R-:W-:Y:S05]  /*1200*/  @P0 BRA `(.L_x_12) ;  /* 0x0000000000600947 */ /* 0x000fea0003800000 */
[----:B------:R-:W-:-:S05]  /*1210*/  IMAD.MOV.U32 R4, RZ, RZ, -0x14 ;  /* 0xffffffecff047424 */ /* 0x000fca00078e00ff */
[----:B------:R-:W-:-:S04]  /*1220*/  VIADDMNMX.U32 R3, R3, R4, 0x2, PT ;  /* 0x0000000203037446 */ /* 0x000fc80003800004 */
[----:B------:R-:W-:-:S04]  /*1230*/  SHF.L.U32 R3, R3, 0x2, RZ ;  /* 0x0000000203037819 */ /* 0x000fc800000006ff */
[----:B------:R-:W0:Y:S02]  /*1240*/  LDC R4, c[0x2][R3+0x78] ;  /* 0x00801e0003047b82 */ /* 0x000e240000000800 */
[----:B0-----:R-:W-:-:S04]  /*1250*/  SHF.R.S32.HI R5, RZ, 0x1f, R4 ;  /* 0x0000001fff057819 */ /* 0x001fc80000011404 */
.L_x_64:
[----:B------:R-:W-:Y:S05]  /*1260*/  BRX R4 -0x1270                                                (*"BRANCH_TARGETS .L_x_65,.L_x_66,.L_x_27"*) ;  /* 0xffffffec04647949 */ /* 0x000fea000383ffff */
.L_x_66:
        /* <DEDUP_REMOVED lines=9> */
.L_x_65:
        /* <DEDUP_REMOVED lines=9> */
.L_x_12:
[----:B------:R-:W-:-:S05]  /*1390*/  IMAD.MOV.U32 R4, RZ, RZ, -0x16 ;  /* 0xffffffeaff047424 */ /* 0x000fca00078e00ff */
[----:B------:R-:W-:-:S04]  /*13a0*/  VIADDMNMX.U32 R3, R3, R4, 0x2, PT ;  /* 0x0000000203037446 */ /* 0x000fc80003800004 */
[----:B------:R-:W-:-:S04]  /*13b0*/  SHF.L.U32 R3, R3, 0x2, RZ ;  /* 0x0000000203037819 */ /* 0x000fc800000006ff */
[----:B------:R-:W0:Y:S02]  /*13c0*/  LDC R4, c[0x2][R3+0x84] ;  /* 0x0080210003047b82 */ /* 0x000e240000000800 */
[----:B0-----:R-:W-:-:S04]  /*13d0*/  SHF.R.S32.HI R5, RZ, 0x1f, R4 ;  /* 0x0000001fff057819 */ /* 0x001fc80000011404 */
.L_x_68:
[----:B------:R-:W-:Y:S05]  /*13e0*/  BRX R4 -0x13f0                                                (*"BRANCH_TARGETS .L_x_69,.L_x_70,.L_x_27"*) ;  /* 0xffffffec04047949 */ /* 0x000fea000383ffff */
.L_x_70:
        /* <DEDUP_REMOVED lines=9> */
.L_x_69:
        /* <DEDUP_REMOVED lines=9> */
.L_x_9:
        /* <DEDUP_REMOVED lines=9> */
.L_x_72:
[----:B------:R-:W-:Y:S05]  /*15a0*/  BRX R4 -0x15b0                                                (*"BRANCH_TARGETS .L_x_73,.L_x_74,.L_x_27"*) ;  /* 0xffffffe804947949 */ /* 0x000fea000383ffff */
.L_x_74:
        /* <DEDUP_REMOVED lines=9> */
.L_x_73:
        /* <DEDUP_REMOVED lines=9> */
.L_x_14:
[----:B------:R-:W-:-:S05]  /*16d0*/  IMAD.MOV.U32 R4, RZ, RZ, -0x1a ;  /* 0xffffffe6ff047424 */ /* 0x000fca00078e00ff */
[----:B------:R-:W-:-:S04]  /*16e0*/  VIADDMNMX.U32 R3, R3, R4, 0x2, PT ;  /* 0x0000000203037446 */ /* 0x000fc80003800004 */
[----:B------:R-:W-:-:S04]  /*16f0*/  SHF.L.U32 R3, R3, 0x2, RZ ;  /* 0x0000000203037819 */ /* 0x000fc800000006ff */
[----:B------:R-:W0:Y:S02]  /*1700*/  LDC R4, c[0x2][R3+0x9c] ;  /* 0x0080270003047b82 */ /* 0x000e240000000800 */
[----:B0-----:R-:W-:-:S04]  /*1710*/  SHF.R.S32.HI R5, RZ, 0x1f, R4 ;  /* 0x0000001fff057819 */ /* 0x001fc80000011404 */
.L_x_76:
[----:B------:R-:W-:Y:S05]  /*1720*/  BRX R4 -0x1730                                                (*"BRANCH_TARGETS .L_x_77,.L_x_78,.L_x_27"*) ;  /* 0xffffffe804347949 */ /* 0x000fea000383ffff */
.L_x_78:
        /* <DEDUP_REMOVED lines=9> */
.L_x_77:
        /* <DEDUP_REMOVED lines=9> */
.L_x_13:
[----:B------:R-:W-:-:S13]  /*1850*/  ISETP.GT.AND P0, PT, R3, 0x1d, PT ;  /* 0x0000001d0300780c */ /* 0x000fda0003f04270 */
[----:B------:R-:W-:Y:S05]  /*1860*/  @P0 BRA `(.L_x_15) ;  /* 0x0000000000600947 */ /* 0x000fea0003800000 */
[----:B------:R-:W-:-:S05]  /*1870*/  IMAD.MOV.U32 R4, RZ, RZ, -0x1c ;  /* 0xffffffe4ff047424 */ /* 0x000fca00078e00ff */
[----:B------:R-:W-:-:S04]  /*1880*/  VIADDMNMX.U32 R3, R3, R4, 0x2, PT ;  /* 0x0000000203037446 */ /* 0x000fc80003800004 */
[----:B------:R-:W-:-:S04]  /*1890*/  SHF.L.U32 R3, R3, 0x2, RZ ;  /* 0x0000000203037819 */ /* 0x000fc800000006ff */
[----:B------:R-:W0:Y:S02]  /*18a0*/  LDC R4, c[0x2][R3+0xa8] ;  /* 0x00802a0003047b82 */ /* 0x000e240000000800 */
[----:B0-----:R-:W-:-:S04]  /*18b0*/  SHF.R.S32.HI R5, RZ, 0x1f, R4 ;  /* 0x0000001fff057819 */ /* 0x001fc80000011404 */
.L_x_80:
[----:B------:R-:W-:Y:S05]  /*18c0*/  BRX R4 -0x18d0                                                (*"BRANCH_TARGETS .L_x_81,.L_x_82,.L_x_27"*) ;  /* 0xffffffe404cc7949 */ /* 0x000fea000383ffff */
.L_x_82:
        /* <DEDUP_REMOVED lines=9> */
.L_x_81:
        /* <DEDUP_REMOVED lines=9> */
.L_x_15:
[----:B------:R-:W-:-:S05]  /*19f0*/  IMAD.MOV.U32 R4, RZ, RZ, -0x1e ;  /* 0xffffffe2ff047424 */ /* 0x000fca00078e00ff */
[----:B------:R-:W-:-:S04]  /*1a00*/  VIADDMNMX.U32 R3, R3, R4, 0x2, PT ;  /* 0x0000000203037446 */ /* 0x000fc80003800004 */
[----:B------:R-:W-:-:S04]  /*1a10*/  SHF.L.U32 R3, R3, 0x2, RZ ;  /* 0x0000000203037819 */ /* 0x000fc800000006ff */
[----:B------:R-:W0:Y:S02]  /*1a20*/  LDC R4, c[0x2][R3+0xb4] ;  /* 0x00802d0003047b82 */ /* 0x000e240000000800 */
[----:B0-----:R-:W-:-:S04]  /*1a30*/  SHF.R.S32.HI R5, RZ, 0x1f, R4 ;  /* 0x0000001fff057819 */ /* 0x001fc80000011404 */
.L_x_84:
[----:B------:R-:W-:Y:S05]  /*1a40*/  BRX R4 -0x1a50                                                (*"BRANCH_TARGETS .L_x_85,.L_x_86,.L_x_27"*) ;  /* 0xffffffe4046c7949 */ /* 0x000fea000383ffff */
.L_x_86:
        /* <DEDUP_REMOVED lines=9> */
.L_x_85:
        /* <DEDUP_REMOVED lines=8> */
.L_x_27:
[----:B------:R-:W-:Y:S05]  /*1b60*/  BSYNC.RECONVERGENT B0 ;  /* 0x0000000000007941 */ /* 0x000fea0003800200 */
.L_x_0:
[----:B------:R-:W-:Y:S05]  /*1b70*/  EXIT ;  /* 0x000000000000794d */ /* 0x000fea0003800000 */
        .type           $_Z12divVectorAddPKfPfiii$_Z9doTheMathRffi,@function
        .size           $_Z12divVectorAddPKfPfiii$_Z9doTheMathRffi,(.L_x_88 - $_Z12divVectorAddPKfPfiii$_Z9doTheMathRffi)
$_Z12divVectorAddPKfPfiii$_Z9doTheMathRffi:
[----:B------:R-:W-:Y:S01]  /*1b80*/  ISETP.GE.AND P0, PT, R0, 0x1, PT ;  /* 0x000000010000780c */ /* 0x000fe20003f06270 */
[----:B------:R-:W-:Y:S01]  /*1b90*/  HFMA2 R7, -RZ, RZ, 0, 0 ;  /* 0x00000000ff077431 */ /* 0x000fe200000001ff */
[----:B------:R-:W0:Y:S01]  /*1ba0*/  LDCU.64 UR6, c[0x0][0x358] ;  /* 0x00006b00ff0677ac */ /* 0x000e220008000a00 */
[----:B------:R-:W-:-:S10]  /*1bb0*/  IMAD.MOV.U32 R4, RZ, RZ, R2 ;  /* 0x000000ffff047224 */ /* 0x000fd400078e0002 */
[----:B0-----:R-:W-:Y:S05]  /*1bc0*/  @!P0 RET.REL.NODEC R6 `(_Z12divVectorAddPKfPfiii) ;  /* 0xffffffe4060c8950 */ /* 0x001fea0003c3ffff */
[C---:B------:R-:W-:Y:S01]  /*1bd0*/  ISETP.GE.U32.AND P0, PT, R0.reuse, 0x4, PT ;  /* 0x000000040000780c */ /* 0x040fe20003f06070 */
[----:B------:R0:W5:Y:S01]  /*1be0*/  LDG.E R8, desc[UR6][R4.64] ;  /* 0x0000000604087981 */ /* 0x000162000c1e1900 */
[----:B------:R-:W-:-:S11]  /*1bf0*/  LOP3.LUT R2, R0, 0x3, RZ, 0xc0, !PT ;  /* 0x0000000300027812 */ /* 0x000fd600078ec0ff */
[----:B0-----:R-:W-:Y:S05]  /*1c00*/  @!P0 BRA `(.L_x_16) ;  /* 0x0000000000c88947 */ /* 0x001fea0003800000 */
[----:B------:R-:W-:-:S05]  /*1c10*/  LOP3.LUT R0, R0, 0x7ffffffc, RZ, 0xc0, !PT ;  /* 0x7ffffffc00007812 */ /* 0x000fca00078ec0ff */
[----:B------:R-:W-:-:S05]  /*1c20*/  IMAD.MOV R0, RZ, RZ, -R0 ;  /* 0x000000ffff007224 */ /* 0x000fca00078e0a00 */
[----:B------:R-:W-:-:S13]  /*1c30*/  ISETP.GE.AND P0, PT, R0, RZ, PT ;  /* 0x000000ff0000720c */ /* 0x000fda0003f06270 */
[----:B------:R-:W-:Y:S05]  /*1c40*/  @P0 BRA `(.L_x_17) ;  /* 0x00000000009c0947 */ /* 0x000fea0003800000 */
[----:B------:R-:W-:Y:S02]  /*1c50*/  IADD3 R7, PT, PT, -R0, RZ, RZ ;  /* 0x000000ff00077210 */ /* 0x000fe40007ffe1ff */
[----:B------:R-:W-:Y:S02]  /*1c60*/  PLOP3.LUT P0, PT, PT, PT, PT, 0x80, 0x8 ;  /* 0x000000000008781c */ /* 0x000fe40003f0f070 */
[----:B------:R-:W-:-:S13]  /*1c70*/  ISETP.GT.AND P1, PT, R7, 0xc, PT ;  /* 0x0000000c0700780c */ /* 0x000fda0003f24270 */
[----:B------:R-:W-:Y:S05]  /*1c80*/  @!P1 BRA `(.L_x_18) ;  /* 0x0000000000509947 */ /* 0x000fea0003800000 */
[----:B------:R-:W-:-:S13]  /*1c90*/  PLOP3.LUT P0, PT, PT, PT, PT, 0x8, 0x80 ;  /* 0x000000000080781c */ /* 0x000fda0003f0e170 */
.L_x_19:
[----:B-----5:R-:W-:Y:S01]  /*1ca0*/  FADD R8, R3, R8 ;  /* 0x0000000803087221 */ /* 0x020fe20000000000 */
[----:B------:R-:W-:-:S03]  /*1cb0*/  VIADD R0, R0, 0x10 ;  /* 0x0000001000007836 */ /* 0x000fc60000000000 */
[C---:B------:R-:W-:Y:S02]  /*1cc0*/  FADD R8, R3.reuse, R8 ;  /* 0x0000000803087221 */ /* 0x040fe40000000000 */
[----:B------:R-:W-:Y:S02]  /*1cd0*/  ISETP.GE.AND P1, PT, R0, -0xc, PT ;  /* 0xfffffff40000780c */ /* 0x000fe40003f26270 */
[----:B------:R-:W-:-:S04]  /*1ce0*/  FADD R8, R3, R8 ;  /* 0x0000000803087221 */ /* 0x000fc80000000000 */
        /* <DEDUP_REMOVED lines=12> */
[----:B------:R-:W-:Y:S01]  /*1db0*/  FADD R8, R3, R8 ;  /* 0x0000000803087221 */ /* 0x000fe20000000000 */
[----:B------:R-:W-:Y:S06]  /*1dc0*/  @!P1 BRA `(.L_x_19) ;  /* 0xfffffffc00b49947 */ /* 0x000fec000383ffff */
.L_x_18:
[----:B------:R-:W-:-:S04]  /*1dd0*/  IADD3 R7, PT, PT, -R0, RZ, RZ ;  /* 0x000000ff00077210 */ /* 0x000fc80007ffe1ff */
[----:B------:R-:W-:-:S13]  /*1de0*/  ISETP.GT.AND P1, PT, R7, 0x4, PT ;  /* 0x000000040700780c */ /* 0x000fda0003f24270 */
[----:B------:R-:W-:Y:S05]  /*1df0*/  @!P1 BRA `(.L_x_20) ;  /* 0x0000000000289947 */ /* 0x000fea0003800000 */
[C---:B-----5:R-:W-:Y:S01]  /*1e00*/  FADD R8, R3.reuse, R8 ;  /* 0x0000000803087221 */ /* 0x060fe20000000000 */
[----:B------:R-:W-:Y:S01]  /*1e10*/  PLOP3.LUT P0, PT, PT, PT, PT, 0x8, 0x80 ;  /* 0x000000000080781c */ /* 0x000fe20003f0e170 */
[----:B------:R-:W-:Y:S02]  /*1e20*/  VIADD R0, R0, 0x8 ;  /* 0x0000000800007836 */ /* 0x000fe40000000000 */
[----:B------:R-:W-:-:S04]  /*1e30*/  FADD R8, R3, R8 ;  /* 0x0000000803087221 */ /* 0x000fc80000000000 */
[----:B------:R-:W-:-:S04]  /*1e40*/  FADD R8, R3, R8 ;  /* 0x0000000803087221 */ /* 0x000fc80000000000 */
[----:B------:R-:W-:-:S04]  /*1e50*/  FADD R8, R3, R8 ;  /* 0x0000000803087221 */ /* 0x000fc80000000000 */
[----:B------:R-:W-:-:S04]  /*1e60*/  FADD R8, R3, R8 ;  /* 0x0000000803087221 */ /* 0x000fc80000000000 */
[----:B------:R-:W-:-:S04]  /*1e70*/  FADD R8, R3, R8 ;  /* 0x0000000803087221 */ /* 0x000fc80000000000 */
[----:B------:R-:W-:-:S04]  /*1e80*/  FADD R8, R3, R8 ;  /* 0x0000000803087221 */ /* 0x000fc80000000000 */
[----:B------:R-:W-:-:S07]  /*1e90*/  FADD R8, R3, R8 ;  /* 0x0000000803087221 */ /* 0x000fce0000000000 */
.L_x_20:
[----:B------:R-:W-:-:S13]  /*1ea0*/  ISETP.NE.OR P0, PT, R0, RZ, P0 ;  /* 0x000000ff0000720c */ /* 0x000fda0000705670 */
[----:B------:R-:W-:Y:S05]  /*1eb0*/  @!P0 BRA `(.L_x_16) ;  /* 0x00000000001c8947 */ /* 0x000fea0003800000 */
.L_x_17:
[----:B------:R-:W-:Y:S01]  /*1ec0*/  IADD3 R0, PT, PT, R0, 0x4, RZ ;  /* 0x0000000400007810 */ /* 0x000fe20007ffe0ff */
[----:B-----5:R-:W-:-:S03]  /*1ed0*/  FADD R8, R3, R8 ;  /* 0x0000000803087221 */ /* 0x020fc60000000000 */
[----:B------:R-:W-:Y:S01]  /*1ee0*/  ISETP.NE.AND P0, PT, R0, RZ, PT ;  /* 0x000000ff0000720c */ /* 0x000fe20003f05270 */
[----:B------:R-:W-:-:S04]  /*1ef0*/  FADD R8, R3, R8 ;  /* 0x0000000803087221 */ /* 0x000fc80000000000 */
[----:B------:R-:W-:-:S04]  /*1f00*/  FADD R8, R3, R8 ;  /* 0x0000000803087221 */ /* 0x000fc80000000000 */
[----:B------:R-:W-:-:S04]  /*1f10*/  FADD R8, R3, R8 ;  /* 0x0000000803087221 */ /* 0x000fc80000000000 */
[----:B------:R-:W-:Y:S05]  /*1f20*/  @P0 BRA `(.L_x_17) ;  /* 0xfffffffc00e40947 */ /* 0x000fea000383ffff */
.L_x_16:
[----:B------:R-:W-:-:S13]  /*1f30*/  ISETP.NE.AND P0, PT, R2, RZ, PT ;  /* 0x000000ff0200720c */ /* 0x000fda0003f05270 */
[----:B------:R-:W-:Y:S05]  /*1f40*/  @!P0 BRA `(.L_x_21) ;  /* 0x0000000000148947 */ /* 0x000fea0003800000 */
[----:B------:R-:W-:-:S07]  /*1f50*/  IMAD.MOV R2, RZ, RZ, -R2 ;  /* 0x000000ffff027224 */ /* 0x000fce00078e0a02 */
.L_x_22:
[----:B------:R-:W-:Y:S01]  /*1f60*/  IADD3 R2, PT, PT, R2, 0x1, RZ ;  /* 0x0000000102027810 */ /* 0x000fe20007ffe0ff */
[----:B-----5:R-:W-:-:S03]  /*1f70*/  FADD R8, R3, R8 ;  /* 0x0000000803087221 */ /* 0x020fc60000000000 */
[----:B------:R-:W-:-:S13]  /*1f80*/  ISETP.NE.AND P0, PT, R2, RZ, PT ;  /* 0x000000ff0200720c */ /* 0x000fda0003f05270 */
[----:B------:R-:W-:Y:S05]  /*1f90*/  @P0 BRA `(.L_x_22) ;  /* 0xfffffffc00f00947 */ /* 0x000fea000383ffff */
.L_x_21:
[----:B------:R-:W-:Y:S01]  /*1fa0*/  HFMA2 R7, -RZ, RZ, 0, 0 ;  /* 0x00000000ff077431 */ /* 0x000fe200000001ff */
[----:B-----5:R0:W-:Y:S03]  /*1fb0*/  STG.E desc[UR6][R4.64], R8 ;  /* 0x0000000804007986 */ /* 0x0201e6000c101906 */
[----:B0-----:R-:W-:Y:S05]  /*1fc0*/  RET.REL.NODEC R6 `(_Z12divVectorAddPKfPfiii) ;  /* 0xffffffe0060c7950 */ /* 0x001fea0003c3ffff */
.L_x_23:
[----:B------:R-:W-:-:S00]  /*1fd0*/  BRA `(.L_x_23) ;  /* 0xfffffffc00fc7947 */ /* 0x000fc0000383ffff */
[----:B------:R-:W-:-:S00]  /*1fe0*/  NOP ;  /* 0x0000000000007918 */ /* 0x000fc00000000000 */
        /* <DEDUP_REMOVED lines=9> */
.L_x_88:


//--------------------- .nv.shared.reserved.0     --------------------------
	.section	.nv.shared.reserved.0,"aw",@nobits
	.weak		__nv_reservedSMEM_offset_0_alias
	.size		__nv_reservedSMEM_offset_0_alias, 0, 64
	.other		__nv_reservedSMEM_offset_0_alias,@"STO_CUDA_RESERVED_SHARED STV_DEFAULT"
__nv_reservedSMEM_offset_0_alias:
	.zero		0
	.zero		64


//--------------------- .nv.constant0._Z12divVectorAddPKfPfiii --------------------------
	.section	.nv.constant0._Z12divVectorAddPKfPfiii,"a",@progbits
	.sectionflags	@""
	.align	4
.nv.constant0._Z12divVectorAddPKfPfiii:
	.zero		924


//--------------------- SYMBOLS --------------------------

	.type		.nv.reservedSmem.offset0,@object
	.size		.nv.reservedSmem.offset0,0x4
